//
// Generated by NVIDIA NVVM Compiler
//
// Compiler Build ID: CL-36424714
// Cuda compilation tools, release 13.0, V13.0.88
// Based on NVVM 20.0.0
//

.version 9.0
.target sm_100
.address_size 64

	// .globl	_Z9conv2dGPUPjPiS0_ii

.visible .entry _Z9conv2dGPUPjPiS0_ii(
	.param .u64 .ptr .align 1 _Z9conv2dGPUPjPiS0_ii_param_0,
	.param .u64 .ptr .align 1 _Z9conv2dGPUPjPiS0_ii_param_1,
	.param .u64 .ptr .align 1 _Z9conv2dGPUPjPiS0_ii_param_2,
	.param .u32 _Z9conv2dGPUPjPiS0_ii_param_3,
	.param .u32 _Z9conv2dGPUPjPiS0_ii_param_4
)
{
	.reg .pred 	%p<89>;
	.reg .b32 	%r<172>;
	.reg .b64 	%rd<62>;

	ld.param.u64 	%rd6, [_Z9conv2dGPUPjPiS0_ii_param_0];
	ld.param.u64 	%rd7, [_Z9conv2dGPUPjPiS0_ii_param_1];
	ld.param.u64 	%rd5, [_Z9conv2dGPUPjPiS0_ii_param_2];
	ld.param.u32 	%r75, [_Z9conv2dGPUPjPiS0_ii_param_3];
	ld.param.u32 	%r76, [_Z9conv2dGPUPjPiS0_ii_param_4];
	cvta.to.global.u64 	%rd1, %rd7;
	cvta.to.global.u64 	%rd2, %rd6;
	mov.u32 	%r77, %ctaid.y;
	mov.u32 	%r78, %ntid.y;
	mov.u32 	%r79, %tid.y;
	mad.lo.s32 	%r1, %r77, %r78, %r79;
	mov.u32 	%r80, %ctaid.x;
	mov.u32 	%r81, %ntid.x;
	mov.u32 	%r82, %tid.x;
	mad.lo.s32 	%r2, %r80, %r81, %r82;
	max.s32 	%r83, %r1, %r2;
	setp.ge.s32 	%p2, %r83, %r75;
	@%p2 bra 	$L__BB0_45;
	setp.lt.s32 	%p3, %r76, 1;
	mov.b32 	%r147, 0;
	@%p3 bra 	$L__BB0_44;
	shr.u32 	%r86, %r76, 1;
	sub.s32 	%r3, %r1, %r86;
	sub.s32 	%r4, %r2, %r86;
	and.b32  	%r5, %r76, 7;
	add.s32 	%r6, %r5, -1;
	and.b32  	%r7, %r76, 3;
	and.b32  	%r8, %r76, 2147483640;
	and.b32  	%r9, %r76, 1;
	mov.b32 	%r143, 0;
	mov.u32 	%r147, %r143;
$L__BB0_3:
	setp.lt.u32 	%p4, %r76, 8;
	add.s32 	%r89, %r3, %r143;
	setp.gt.s32 	%p5, %r89, -1;
	setp.lt.s32 	%p6, %r89, %r75;
	and.pred  	%p1, %p5, %p6;
	mul.lo.s32 	%r12, %r89, %r75;
	mul.lo.s32 	%r13, %r143, %r76;
	mov.b32 	%r163, 0;
	@%p4 bra 	$L__BB0_22;
	mov.b32 	%r145, 0;
	cvt.u64.u32 	%rd12, %r13;
$L__BB0_5:
	.pragma "nounroll";
	add.s32 	%r16, %r4, %r145;
	setp.gt.s32 	%p7, %r16, -1;
	setp.lt.s32 	%p8, %r16, %r75;
	and.pred  	%p9, %p7, %p8;
	and.pred  	%p10, %p1, %p9;
	not.pred 	%p11, %p10;
	@%p11 bra 	$L__BB0_7;
	add.s32 	%r91, %r16, %r12;
	mul.wide.u32 	%rd8, %r91, 4;
	add.s64 	%rd9, %rd2, %rd8;
	ld.global.u32 	%r92, [%rd9];
	add.s32 	%r93, %r145, %r13;
	mul.wide.u32 	%rd10, %r93, 4;
	add.s64 	%rd11, %rd1, %rd10;
	ld.global.u32 	%r94, [%rd11];
	mad.lo.s32 	%r147, %r94, %r92, %r147;
$L__BB0_7:
	add.s32 	%r19, %r16, 1;
	setp.gt.s32 	%p12, %r19, -1;
	setp.lt.s32 	%p13, %r19, %r75;
	and.pred  	%p14, %p12, %p13;
	and.pred  	%p15, %p1, %p14;
	cvt.u64.u32 	%rd13, %r145;
	add.s64 	%rd14, %rd13, %rd12;
	shl.b64 	%rd15, %rd14, 2;
	add.s64 	%rd3, %rd1, %rd15;
	not.pred 	%p16, %p15;
	@%p16 bra 	$L__BB0_9;
	add.s32 	%r95, %r19, %r12;
	mul.wide.u32 	%rd16, %r95, 4;
	add.s64 	%rd17, %rd2, %rd16;
	ld.global.u32 	%r96, [%rd17];
	ld.global.u32 	%r97, [%rd3+4];
	mad.lo.s32 	%r147, %r97, %r96, %r147;
$L__BB0_9:
	add.s32 	%r22, %r16, 2;
	setp.gt.s32 	%p17, %r22, -1;
	setp.lt.s32 	%p18, %r22, %r75;
	and.pred  	%p19, %p17, %p18;
	and.pred  	%p20, %p1, %p19;
	not.pred 	%p21, %p20;
	@%p21 bra 	$L__BB0_11;
	add.s32 	%r98, %r22, %r12;
	mul.wide.u32 	%rd18, %r98, 4;
	add.s64 	%rd19, %rd2, %rd18;
	ld.global.u32 	%r99, [%rd19];
	ld.global.u32 	%r100, [%rd3+8];
	mad.lo.s32 	%r147, %r100, %r99, %r147;
$L__BB0_11:
	add.s32 	%r25, %r16, 3;
	setp.gt.s32 	%p22, %r25, -1;
	setp.lt.s32 	%p23, %r25, %r75;
	and.pred  	%p24, %p22, %p23;
	and.pred  	%p25, %p1, %p24;
	not.pred 	%p26, %p25;
	@%p26 bra 	$L__BB0_13;
	add.s32 	%r101, %r25, %r12;
	mul.wide.u32 	%rd20, %r101, 4;
	add.s64 	%rd21, %rd2, %rd20;
	ld.global.u32 	%r102, [%rd21];
	ld.global.u32 	%r103, [%rd3+12];
	mad.lo.s32 	%r147, %r103, %r102, %r147;
$L__BB0_13:
	add.s32 	%r28, %r16, 4;
	setp.gt.s32 	%p27, %r28, -1;
	setp.lt.s32 	%p28, %r28, %r75;
	and.pred  	%p29, %p27, %p28;
	and.pred  	%p30, %p1, %p29;
	not.pred 	%p31, %p30;
	@%p31 bra 	$L__BB0_15;
	add.s32 	%r104, %r28, %r12;
	mul.wide.u32 	%rd22, %r104, 4;
	add.s64 	%rd23, %rd2, %rd22;
	ld.global.u32 	%r105, [%rd23];
	ld.global.u32 	%r106, [%rd3+16];
	mad.lo.s32 	%r147, %r106, %r105, %r147;
$L__BB0_15:
	add.s32 	%r31, %r16, 5;
	setp.gt.s32 	%p32, %r31, -1;
	setp.lt.s32 	%p33, %r31, %r75;
	and.pred  	%p34, %p32, %p33;
	and.pred  	%p35, %p1, %p34;
	not.pred 	%p36, %p35;
	@%p36 bra 	$L__BB0_17;
	add.s32 	%r107, %r31, %r12;
	mul.wide.u32 	%rd24, %r107, 4;
	add.s64 	%rd25, %rd2, %rd24;
	ld.global.u32 	%r108, [%rd25];
	ld.global.u32 	%r109, [%rd3+20];
	mad.lo.s32 	%r147, %r109, %r108, %r147;
$L__BB0_17:
	add.s32 	%r34, %r16, 6;
	setp.gt.s32 	%p37, %r34, -1;
	setp.lt.s32 	%p38, %r34, %r75;
	and.pred  	%p39, %p37, %p38;
	and.pred  	%p40, %p1, %p39;
	not.pred 	%p41, %p40;
	@%p41 bra 	$L__BB0_19;
	add.s32 	%r110, %r34, %r12;
	mul.wide.u32 	%rd26, %r110, 4;
	add.s64 	%rd27, %rd2, %rd26;
	ld.global.u32 	%r111, [%rd27];
	ld.global.u32 	%r112, [%rd3+24];
	mad.lo.s32 	%r147, %r112, %r111, %r147;
$L__BB0_19:
	add.s32 	%r37, %r16, 7;
	setp.gt.s32 	%p42, %r37, -1;
	setp.lt.s32 	%p43, %r37, %r75;
	and.pred  	%p44, %p42, %p43;
	and.pred  	%p45, %p1, %p44;
	not.pred 	%p46, %p45;
	@%p46 bra 	$L__BB0_21;
	add.s32 	%r113, %r37, %r12;
	mul.wide.u32 	%rd28, %r113, 4;
	add.s64 	%rd29, %rd2, %rd28;
	ld.global.u32 	%r114, [%rd29];
	ld.global.u32 	%r115, [%rd3+28];
	mad.lo.s32 	%r147, %r115, %r114, %r147;
$L__BB0_21:
	add.s32 	%r145, %r145, 8;
	setp.ne.s32 	%p47, %r145, %r8;
	mov.u32 	%r163, %r8;
	@%p47 bra 	$L__BB0_5;
$L__BB0_22:
	setp.eq.s32 	%p48, %r5, 0;
	@%p48 bra 	$L__BB0_43;
	setp.lt.u32 	%p49, %r6, 3;
	@%p49 bra 	$L__BB0_33;
	add.s32 	%r44, %r4, %r163;
	setp.gt.s32 	%p50, %r44, -1;
	setp.lt.s32 	%p51, %r44, %r75;
	and.pred  	%p52, %p50, %p51;
	and.pred  	%p53, %p1, %p52;
	not.pred 	%p54, %p53;
	@%p54 bra 	$L__BB0_26;
	add.s32 	%r117, %r44, %r12;
	mul.wide.u32 	%rd30, %r117, 4;
	add.s64 	%rd31, %rd2, %rd30;
	ld.global.u32 	%r118, [%rd31];
	add.s32 	%r119, %r163, %r13;
	mul.wide.u32 	%rd32, %r119, 4;
	add.s64 	%rd33, %rd1, %rd32;
	ld.global.u32 	%r120, [%rd33];
	mad.lo.s32 	%r147, %r120, %r118, %r147;
$L__BB0_26:
	add.s32 	%r47, %r44, 1;
	setp.gt.s32 	%p55, %r47, -1;
	setp.lt.s32 	%p56, %r47, %r75;
	and.pred  	%p57, %p55, %p56;
	and.pred  	%p58, %p1, %p57;
	cvt.u64.u32 	%rd34, %r13;
	cvt.u64.u32 	%rd35, %r163;
	add.s64 	%rd36, %rd35, %rd34;
	shl.b64 	%rd37, %rd36, 2;
	add.s64 	%rd4, %rd1, %rd37;
	not.pred 	%p59, %p58;
	@%p59 bra 	$L__BB0_28;
	add.s32 	%r121, %r47, %r12;
	mul.wide.u32 	%rd38, %r121, 4;
	add.s64 	%rd39, %rd2, %rd38;
	ld.global.u32 	%r122, [%rd39];
	ld.global.u32 	%r123, [%rd4+4];
	mad.lo.s32 	%r147, %r123, %r122, %r147;
$L__BB0_28:
	add.s32 	%r50, %r44, 2;
	setp.gt.s32 	%p60, %r50, -1;
	setp.lt.s32 	%p61, %r50, %r75;
	and.pred  	%p62, %p60, %p61;
	and.pred  	%p63, %p1, %p62;
	not.pred 	%p64, %p63;
	@%p64 bra 	$L__BB0_30;
	add.s32 	%r124, %r50, %r12;
	mul.wide.u32 	%rd40, %r124, 4;
	add.s64 	%rd41, %rd2, %rd40;
	ld.global.u32 	%r125, [%rd41];
	ld.global.u32 	%r126, [%rd4+8];
	mad.lo.s32 	%r147, %r126, %r125, %r147;
$L__BB0_30:
	add.s32 	%r53, %r44, 3;
	setp.gt.s32 	%p65, %r53, -1;
	setp.lt.s32 	%p66, %r53, %r75;
	and.pred  	%p67, %p65, %p66;
	and.pred  	%p68, %p1, %p67;
	not.pred 	%p69, %p68;
	@%p69 bra 	$L__BB0_32;
	add.s32 	%r127, %r53, %r12;
	mul.wide.u32 	%rd42, %r127, 4;
	add.s64 	%rd43, %rd2, %rd42;
	ld.global.u32 	%r128, [%rd43];
	ld.global.u32 	%r129, [%rd4+12];
	mad.lo.s32 	%r147, %r129, %r128, %r147;
$L__BB0_32:
	add.s32 	%r163, %r163, 4;
$L__BB0_33:
	setp.eq.s32 	%p70, %r7, 0;
	@%p70 bra 	$L__BB0_43;
	setp.eq.s32 	%p71, %r7, 1;
	@%p71 bra 	$L__BB0_40;
	add.s32 	%r60, %r4, %r163;
	setp.gt.s32 	%p72, %r60, -1;
	setp.lt.s32 	%p73, %r60, %r75;
	and.pred  	%p74, %p72, %p73;
	and.pred  	%p75, %p1, %p74;
	not.pred 	%p76, %p75;
	@%p76 bra 	$L__BB0_37;
	add.s32 	%r131, %r60, %r12;
	mul.wide.u32 	%rd44, %r131, 4;
	add.s64 	%rd45, %rd2, %rd44;
	ld.global.u32 	%r132, [%rd45];
	add.s32 	%r133, %r163, %r13;
	mul.wide.u32 	%rd46, %r133, 4;
	add.s64 	%rd47, %rd1, %rd46;
	ld.global.u32 	%r134, [%rd47];
	mad.lo.s32 	%r147, %r134, %r132, %r147;
$L__BB0_37:
	add.s32 	%r63, %r60, 1;
	setp.gt.s32 	%p77, %r63, -1;
	setp.lt.s32 	%p78, %r63, %r75;
	and.pred  	%p79, %p77, %p78;
	and.pred  	%p80, %p1, %p79;
	not.pred 	%p81, %p80;
	@%p81 bra 	$L__BB0_39;
	add.s32 	%r135, %r63, %r12;
	mul.wide.u32 	%rd48, %r135, 4;
	add.s64 	%rd49, %rd2, %rd48;
	ld.global.u32 	%r136, [%rd49];
	cvt.u64.u32 	%rd50, %r13;
	cvt.u64.u32 	%rd51, %r163;
	add.s64 	%rd52, %rd51, %rd50;
	shl.b64 	%rd53, %rd52, 2;
	add.s64 	%rd54, %rd1, %rd53;
	ld.global.u32 	%r137, [%rd54+4];
	mad.lo.s32 	%r147, %r137, %r136, %r147;
$L__BB0_39:
	add.s32 	%r163, %r163, 2;
$L__BB0_40:
	setp.eq.s32 	%p82, %r9, 0;
	@%p82 bra 	$L__BB0_43;
	add.s32 	%r70, %r4, %r163;
	setp.gt.s32 	%p83, %r70, -1;
	setp.lt.s32 	%p84, %r70, %r75;
	and.pred  	%p85, %p83, %p84;
	and.pred  	%p86, %p1, %p85;
	not.pred 	%p87, %p86;
	@%p87 bra 	$L__BB0_43;
	add.s32 	%r138, %r70, %r12;
	mul.wide.u32 	%rd55, %r138, 4;
	add.s64 	%rd56, %rd2, %rd55;
	ld.global.u32 	%r139, [%rd56];
	add.s32 	%r140, %r163, %r13;
	mul.wide.u32 	%rd57, %r140, 4;
	add.s64 	%rd58, %rd1, %rd57;
	ld.global.u32 	%r141, [%rd58];
	mad.lo.s32 	%r147, %r141, %r139, %r147;
$L__BB0_43:
	add.s32 	%r143, %r143, 1;
	setp.ne.s32 	%p88, %r143, %r76;
	@%p88 bra 	$L__BB0_3;
$L__BB0_44:
	mad.lo.s32 	%r142, %r75, %r1, %r2;
	cvta.to.global.u64 	%rd59, %rd5;
	mul.wide.s32 	%rd60, %r142, 4;
	add.s64 	%rd61, %rd59, %rd60;
	st.global.u32 	[%rd61], %r147;
$L__BB0_45:
	ret;

}


// ===== COMPILED SASS (sm_100) =====

	.target	sm_100

	.elftype	@"ET_EXEC"


//--------------------- .note.nv.tkinfo           --------------------------
	.section	.note.nv.tkinfo,"",@"SHT_NOTE"
	.sectionflags	@"SHF_NOTE_NV_TKINFO"
	.tkinfo
        /*0018*/ 	.word	0x00000002
        /*0030*/ 	.string	""
        /*0030*/ 	.string	"ptxas"
        /*0030*/ 	.string	"Cuda compilation tools, release 13.0, V13.0.88"
        /*0030*/ 	.string	"Build cuda_13.0.r13.0/compiler.36424714_0"
        /*0030*/ 	.string	"-arch sm_100 -m 64 "



//--------------------- .note.nv.cuinfo           --------------------------
	.section	.note.nv.cuinfo,"",@"SHT_NOTE"
	.sectionflags	@"SHF_NOTE_NV_CUINFO"
        /*0018*/ 	.short	0x0002
        /*001a*/ 	.short	0x0064
        /*001c*/ 	.short	0x0082
	.zero		2


//--------------------- .nv.info                  --------------------------
	.section	.nv.info,"",@"SHT_CUDA_INFO"
	.align	4


	//----- nvinfo : EIATTR_REGCOUNT
	.align		4
        /*0000*/ 	.byte	0x04, 0x2f
        /*0002*/ 	.short	(.L_1 - .L_0)
	.align		4
.L_0:
        /*0004*/ 	.word	index@(_Z9conv2dGPUPjPiS0_ii)
        /*0008*/ 	.word	0x00000020


	//----- nvinfo : EIATTR_FRAME_SIZE
	.align		4
.L_1:
        /*000c*/ 	.byte	0x04, 0x11
        /*000e*/ 	.short	(.L_3 - .L_2)
	.align		4
.L_2:
        /*0010*/ 	.word	index@(_Z9conv2dGPUPjPiS0_ii)
        /*0014*/ 	.word	0x00000000


	//----- nvinfo : EIATTR_MIN_STACK_SIZE
	.align		4
.L_3:
        /*0018*/ 	.byte	0x04, 0x12
        /*001a*/ 	.short	(.L_5 - .L_4)
	.align		4
.L_4:
        /*001c*/ 	.word	index@(_Z9conv2dGPUPjPiS0_ii)
        /*0020*/ 	.word	0x00000000
.L_5:


//--------------------- .nv.compat                --------------------------
	.section	.nv.compat,"",@"SHT_CUDA_COMPAT_INFO"
	.align	4
        /*0000*/ 	.byte	0x02, 0x09, 0x00, 0x00, 0x02, 0x02, 0x01, 0x00, 0x02, 0x05, 0x05, 0x00, 0x03, 0x07, 0x01, 0x01
        /*0010*/ 	.byte	0x02, 0x03, 0x00, 0x00, 0x02, 0x06, 0x01, 0x00, 0x04, 0x0b, 0x08, 0x00, 0x09, 0x00, 0x00, 0x00
        /*0020*/ 	.byte	0x00, 0x00, 0x00, 0x00


//--------------------- .nv.info._Z9conv2dGPUPjPiS0_ii --------------------------
	.section	.nv.info._Z9conv2dGPUPjPiS0_ii,"",@"SHT_CUDA_INFO"
	.sectionflags	@""
	.align	4


	//----- nvinfo : EIATTR_CUDA_API_VERSION
	.align		4
        /*0000*/ 	.byte	0x04, 0x37
        /*0002*/ 	.short	(.L_7 - .L_6)
.L_6:
        /*0004*/ 	.word	0x00000082


	//----- nvinfo : EIATTR_KPARAM_INFO
	.align		4
.L_7:
        /*0008*/ 	.byte	0x04, 0x17
        /*000a*/ 	.short	(.L_9 - .L_8)
.L_8:
        /*000c*/ 	.word	0x00000000
        /*0010*/ 	.short	0x0004
        /*0012*/ 	.short	0x001c
        /*0014*/ 	.byte	0x00, 0xf0, 0x11, 0x00


	//----- nvinfo : EIATTR_KPARAM_INFO
	.align		4
.L_9:
        /*0018*/ 	.byte	0x04, 0x17
        /*001a*/ 	.short	(.L_11 - .L_10)
.L_10:
        /*001c*/ 	.word	0x00000000
        /*0020*/ 	.short	0x0003
        /*0022*/ 	.short	0x0018
        /*0024*/ 	.byte	0x00, 0xf0, 0x11, 0x00


	//----- nvinfo : EIATTR_KPARAM_INFO
	.align		4
.L_11:
        /*0028*/ 	.byte	0x04, 0x17
        /*002a*/ 	.short	(.L_13 - .L_12)
.L_12:
        /*002c*/ 	.word	0x00000000
        /*0030*/ 	.short	0x0002
        /*0032*/ 	.short	0x0010
        /*0034*/ 	.byte	0x00, 0xf5, 0x21, 0x00


	//----- nvinfo : EIATTR_KPARAM_INFO
	.align		4
.L_13:
        /*0038*/ 	.byte	0x04, 0x17
        /*003a*/ 	.short	(.L_15 - .L_14)
.L_14:
        /*003c*/ 	.word	0x00000000
        /*0040*/ 	.short	0x0001
        /*0042*/ 	.short	0x0008
        /*0044*/ 	.byte	0x00, 0xf5, 0x21, 0x00


	//----- nvinfo : EIATTR_KPARAM_INFO
	.align		4
.L_15:
        /*0048*/ 	.byte	0x04, 0x17
        /*004a*/ 	.short	(.L_17 - .L_16)
.L_16:
        /*004c*/ 	.word	0x00000000
        /*0050*/ 	.short	0x0000
        /*0052*/ 	.short	0x0000
        /*0054*/ 	.byte	0x00, 0xf5, 0x21, 0x00


	//----- nvinfo : EIATTR_SPARSE_MMA_MASK
	.align		4
.L_17:
        /*0058*/ 	.byte	0x03, 0x50
        /*005a*/ 	.short	0x0000


	//----- nvinfo : EIATTR_MAXREG_COUNT
	.align		4
        /*005c*/ 	.byte	0x03, 0x1b
        /*005e*/ 	.short	0x00ff


	//----- nvinfo : EIATTR_MERCURY_ISA_VERSION
	.align		4
        /*0060*/ 	.byte	0x03, 0x5f
        /*0062*/ 	.short	0x0101


	//----- nvinfo : EIATTR_VRC_CTA_INIT_COUNT
	.align		4
        /*0064*/ 	.byte	0x02, 0x4a
	.zero		1
	.zero		1


	//----- nvinfo : EIATTR_EXIT_INSTR_OFFSETS
	.align		4
        /*0068*/ 	.byte	0x04, 0x1c
        /*006a*/ 	.short	(.L_19 - .L_18)


	//   ....[0]....
.L_18:
        /*006c*/ 	.word	0x000000c0


	//   ....[1]....
        /*0070*/ 	.word	0x00000f10


	//----- nvinfo : EIATTR_CRS_STACK_SIZE
	.align		4
.L_19:
        /*0074*/ 	.byte	0x04, 0x1e
        /*0076*/ 	.short	(.L_21 - .L_20)
.L_20:
        /*0078*/ 	.word	0x00000000


	//----- nvinfo : EIATTR_CBANK_PARAM_SIZE
	.align		4
.L_21:
        /*007c*/ 	.byte	0x03, 0x19
        /*007e*/ 	.short	0x0020


	//----- nvinfo : EIATTR_PARAM_CBANK
	.align		4
        /*0080*/ 	.byte	0x04, 0x0a
        /*0082*/ 	.short	(.L_23 - .L_22)
	.align		4
.L_22:
        /*0084*/ 	.word	index@(.nv.constant0._Z9conv2dGPUPjPiS0_ii)
        /*0088*/ 	.short	0x0380
        /*008a*/ 	.short	0x0020


	//----- nvinfo : EIATTR_SW_WAR
	.align		4
.L_23:
        /*008c*/ 	.byte	0x04, 0x36
        /*008e*/ 	.short	(.L_25 - .L_24)
.L_24:
        /*0090*/ 	.word	0x00000008
.L_25:


//--------------------- .nv.callgraph             --------------------------
	.section	.nv.callgraph,"",@"SHT_CUDA_CALLGRAPH"
	.align	4
	.sectionentsize	8
	.align		4
        /*0000*/ 	.word	0x00000000
	.align		4
        /*0004*/ 	.word	0xffffffff
	.align		4
        /*0008*/ 	.word	0x00000000
	.align		4
        /*000c*/ 	.word	0xfffffffe
	.align		4
        /*0010*/ 	.word	0x00000000
	.align		4
        /*0014*/ 	.word	0xfffffffd
	.align		4
        /*0018*/ 	.word	0x00000000
	.align		4
        /*001c*/ 	.word	0xfffffffc


//--------------------- .text._Z9conv2dGPUPjPiS0_ii --------------------------
	.section	.text._Z9conv2dGPUPjPiS0_ii,"ax",@progbits
	.align	128
        .global         _Z9conv2dGPUPjPiS0_ii
        .type           _Z9conv2dGPUPjPiS0_ii,@function
        .size           _Z9conv2dGPUPjPiS0_ii,(.L_x_9 - _Z9conv2dGPUPjPiS0_ii)
        .other          _Z9conv2dGPUPjPiS0_ii,@"STO_CUDA_ENTRY STV_DEFAULT"
_Z9conv2dGPUPjPiS0_ii:
.text._Z9conv2dGPUPjPiS0_ii:
[----:B------:R-:W-:Y:S01]  /*0000*/  LDC R1, c[0x0][0x37c] ;  /* 0x0000df00ff017b82 */ /* 0x000fe20000000800 */
[----:B------:R-:W0:Y:S07]  /*0010*/  S2R R3, SR_TID.Y ;  /* 0x0000000000037919 */ /* 0x000e2e0000002200 */
[----:B------:R-:W0:Y:S01]  /*0020*/  S2UR UR4, SR_CTAID.Y ;  /* 0x00000000000479c3 */ /* 0x000e220000002600 */
[----:B------:R-:W1:Y:S01]  /*0030*/  LDCU UR6, c[0x0][0x398] ;  /* 0x00007300ff0677ac */ /* 0x000e620008000800 */
[----:B------:R-:W2:Y:S06]  /*0040*/  S2R R5, SR_TID.X ;  /* 0x0000000000057919 */ /* 0x000eac0000002100 */
[----:B------:R-:W0:Y:S08]  /*0050*/  LDC R2, c[0x0][0x364] ;  /* 0x0000d900ff027b82 */ /* 0x000e300000000800 */
[----:B------:R-:W2:Y:S08]  /*0060*/  S2UR UR5, SR_CTAID.X ;  /* 0x00000000000579c3 */ /* 0x000eb00000002500 */
[----:B------:R-:W2:Y:S01]  /*0070*/  LDC R0, c[0x0][0x360] ;  /* 0x0000d800ff007b82 */ /* 0x000ea20000000800 */
[----:B0-----:R-:W-:-:S02]  /*0080*/  IMAD R2, R2, UR4, R3 ;  /* 0x0000000402027c24 */ /* 0x001fc4000f8e0203 */
[----:B--2---:R-:W-:-:S05]  /*0090*/  IMAD R3, R0, UR5, R5 ;  /* 0x0000000500037c24 */ /* 0x004fca000f8e0205 */
[----:B------:R-:W-:-:S04]  /*00a0*/  VIMNMX R0, PT, PT, R2, R3, !PT ;  /* 0x0000000302007248 */ /* 0x000fc80007fe0100 */
[----:B-1----:R-:W-:-:S13]  /*00b0*/  ISETP.GE.AND P0, PT, R0, UR6, PT ;  /* 0x0000000600007c0c */ /* 0x002fda000bf06270 */
[----:B------:R-:W-:Y:S05]  /*00c0*/  @P0 EXIT ;  /* 0x000000000000094d */ /* 0x000fea0003800000 */
[----:B------:R-:W0:Y:S01]  /*00d0*/  LDCU UR5, c[0x0][0x39c] ;  /* 0x00007380ff0577ac */ /* 0x000e220008000800 */
[----:B------:R-:W-:Y:S01]  /*00e0*/  IMAD.MOV.U32 R0, RZ, RZ, RZ ;  /* 0x000000ffff007224 */ /* 0x000fe200078e00ff */
[----:B------:R-:W1:Y:S01]  /*00f0*/  LDCU.64 UR10, c[0x0][0x358] ;  /* 0x00006b00ff0a77ac */ /* 0x000e620008000a00 */
[----:B0-----:R-:W-:-:S09]  /*0100*/  UISETP.GE.AND UP0, UPT, UR5, 0x1, UPT ;  /* 0x000000010500788c */ /* 0x001fd2000bf06270 */
[----:B-1----:R-:W-:Y:S05]  /*0110*/  BRA.U !UP0, `(.L_x_0) ;  /* 0x0000000d086c7547 */ /* 0x002fea000b800000 */
[----:B------:R-:W-:Y:S01]  /*0120*/  ULOP3.LUT UR8, UR5, 0x7, URZ, 0xc0, !UPT ;  /* 0x0000000705087892 */ /* 0x000fe2000f8ec0ff */
[----:B------:R-:W-:Y:S01]  /*0130*/  IMAD.MOV.U32 R0, RZ, RZ, RZ ;  /* 0x000000ffff007224 */ /* 0x000fe200078e00ff */
[----:B------:R-:W-:Y:S02]  /*0140*/  USHF.R.U32.HI UR4, URZ, 0x1, UR5 ;  /* 0x00000001ff047899 */ /* 0x000fe40008011605 */
[----:B------:R-:W-:Y:S02]  /*0150*/  UIADD3 UR6, UPT, UPT, UR8, -0x1, URZ ;  /* 0xffffffff08067890 */ /* 0x000fe4000fffe0ff */
[----:B------:R-:W-:Y:S02]  /*0160*/  ULOP3.LUT UR9, UR5, 0x3, URZ, 0xc0, !UPT ;  /* 0x0000000305097892 */ /* 0x000fe4000f8ec0ff */
[----:B------:R-:W-:Y:S01]  /*0170*/  IADD3 R4, PT, PT, R2, -UR4, RZ ;  /* 0x8000000402047c10 */ /* 0x000fe2000fffe0ff */
[----:B------:R-:W-:Y:S01]  /*0180*/  VIADD R5, R3, -UR4 ;  /* 0x8000000403057c36 */ /* 0x000fe20008000000 */
[----:B------:R-:W-:-:S02]  /*0190*/  ULOP3.LUT UR5, UR5, 0x7ffffff8, URZ, 0xc0, !UPT ;  /* 0x7ffffff805057892 */ /* 0x000fc4000f8ec0ff */
[----:B------:R-:W-:Y:S01]  /*01a0*/  UISETP.GE.U32.AND UP1, UPT, UR6, 0x3, UPT ;  /* 0x000000030600788c */ /* 0x000fe2000bf26070 */
[----:B------:R-:W-:-:S10]  /*01b0*/  UMOV UR4, URZ ;  /* 0x000000ff00047c82 */ /* 0x000fd40008000000 */
.L_x_7:
[----:B------:R-:W0:Y:S01]  /*01c0*/  LDCU.64 UR6, c[0x0][0x398] ;  /* 0x00007300ff0677ac */ /* 0x000e220008000a00 */
[----:B------:R-:W-:Y:S02]  /*01d0*/  VIADD R6, R4, UR4 ;  /* 0x0000000404067c36 */ /* 0x000fe40008000000 */
[----:B------:R-:W-:Y:S01]  /*01e0*/  HFMA2 R20, -RZ, RZ, 0, 0 ;  /* 0x00000000ff147431 */ /* 0x000fe200000001ff */
[----:B0-----:R-:W-:Y:S02]  /*01f0*/  UISETP.GE.U32.AND UP2, UPT, UR7, 0x8, UPT ;  /* 0x000000080700788c */ /* 0x001fe4000bf46070 */
[C---:B------:R-:W-:Y:S01]  /*0200*/  ISETP.GE.AND P0, PT, R6.reuse, UR6, PT ;  /* 0x0000000606007c0c */ /* 0x040fe2000bf06270 */
[----:B------:R-:W-:Y:S02]  /*0210*/  UIMAD UR12, UR4, UR7, URZ ;  /* 0x00000007040c72a4 */ /* 0x000fe4000f8e02ff */
[----:B------:R-:W-:Y:S01]  /*0220*/  UIADD3 UR4, UPT, UPT, UR4, 0x1, URZ ;  /* 0x0000000104047890 */ /* 0x000fe2000fffe0ff */
[----:B------:R-:W-:-:S03]  /*0230*/  ISETP.GT.AND P0, PT, R6, -0x1, !P0 ;  /* 0xffffffff0600780c */ /* 0x000fc60004704270 */
[----:B------:R-:W-:Y:S01]  /*0240*/  UISETP.NE.AND UP0, UPT, UR4, UR7, UPT ;  /* 0x000000070400728c */ /* 0x000fe2000bf05270 */
[----:B------:R-:W-:Y:S10]  /*0250*/  BRA.U !UP2, `(.L_x_1) ;  /* 0x000000050a787547 */ /* 0x000ff4000b800000 */
[----:B------:R-:W0:Y:S01]  /*0260*/  LDC.64 R8, c[0x0][0x388] ;  /* 0x0000e200ff087b82 */ /* 0x000e220000000a00 */
[----:B------:R-:W-:Y:S01]  /*0270*/  IMAD.MOV.U32 R24, RZ, RZ, RZ ;  /* 0x000000ffff187224 */ /* 0x000fe200078e00ff */
[----:B------:R-:W1:Y:S06]  /*0280*/  LDCU UR6, c[0x0][0x398] ;  /* 0x00007300ff0677ac */ /* 0x000e6c0008000800 */
.L_x_2:
[----:B------:R-:W-:Y:S01]  /*0290*/  IMAD.IADD R29, R5, 0x1, R24 ;  /* 0x00000001051d7824 */ /* 0x000fe200078e0218 */
[----:B------:R-:W2:Y:S01]  /*02a0*/  LDC.64 R10, c[0x0][0x380] ;  /* 0x0000e000ff0a7b82 */ /* 0x000ea20000000a00 */
[----:B------:R-:W-:-:S03]  /*02b0*/  IADD3 R18, P1, PT, R24, UR12, RZ ;  /* 0x0000000c18127c10 */ /* 0x000fc6000ff3e0ff */
[C---:B------:R-:W-:Y:S02]  /*02c0*/  IADD3 R21, PT, PT, R29.reuse, 0x1, RZ ;  /* 0x000000011d157810 */ /* 0x040fe40007ffe0ff */
[----:B-1----:R-:W-:Y:S02]  /*02d0*/  ISETP.GE.AND P6, PT, R29, UR6, PT ;  /* 0x000000061d007c0c */ /* 0x002fe4000bfc6270 */
[----:B------:R-:W-:Y:S01]  /*02e0*/  ISETP.GE.AND P3, PT, R21, UR6, PT ;  /* 0x0000000615007c0c */ /* 0x000fe2000bf66270 */
[----:B------:R-:W1:Y:S01]  /*02f0*/  LDC.64 R16, c[0x0][0x388] ;  /* 0x0000e200ff107b82 */ /* 0x000e620000000a00 */
[----:B------:R-:W-:Y:S02]  /*0300*/  ISETP.GT.AND P6, PT, R29, -0x1, !P6 ;  /* 0xffffffff1d00780c */ /* 0x000fe400077c4270 */
[----:B------:R-:W-:Y:S02]  /*0310*/  ISETP.GT.AND P3, PT, R21, -0x1, !P3 ;  /* 0xffffffff1500780c */ /* 0x000fe40005f64270 */
[----:B------:R-:W-:-:S02]  /*0320*/  PLOP3.LUT P6, PT, P0, P6, PT, 0x80, 0x8 ;  /* 0x000000000008781c */ /* 0x000fc400007cd070 */
[----:B------:R-:W-:Y:S02]  /*0330*/  PLOP3.LUT P3, PT, P0, P3, PT, 0x80, 0x8 ;  /* 0x000000000008781c */ /* 0x000fe40000767070 */
[----:B------:R-:W-:Y:S02]  /*0340*/  IADD3.X R19, PT, PT, RZ, RZ, RZ, P1, !PT ;  /* 0x000000ffff137210 */ /* 0x000fe40000ffe4ff */
[----:B0-----:R-:W-:-:S07]  /*0350*/  LEA R12, P1, R18, R8, 0x2 ;  /* 0x00000008120c7211 */ /* 0x001fce00078210ff */
[----:B------:R-:W-:Y:S02]  /*0360*/  @P6 IMAD R7, R6, UR6, R29 ;  /* 0x0000000606076c24 */ /* 0x000fe4000f8e021d */
[----:B------:R-:W0:Y:S01]  /*0370*/  @P3 LDC.64 R14, c[0x0][0x380] ;  /* 0x0000e000ff0e3b82 */ /* 0x000e220000000a00 */
[----:B------:R-:W-:Y:S02]  /*0380*/  @P6 VIADD R13, R24, UR12 ;  /* 0x0000000c180d6c36 */ /* 0x000fe40008000000 */
[----:B--2---:R-:W-:-:S04]  /*0390*/  @P6 IMAD.WIDE.U32 R10, R7, 0x4, R10 ;  /* 0x00000004070a6825 */ /* 0x004fc800078e000a */
[----:B------:R-:W-:Y:S02]  /*03a0*/  @P3 IMAD R7, R6, UR6, R21 ;  /* 0x0000000606073c24 */ /* 0x000fe4000f8e0215 */
[----:B-1----:R-:W-:Y:S01]  /*03b0*/  @P6 IMAD.WIDE.U32 R16, R13, 0x4, R16 ;  /* 0x000000040d106825 */ /* 0x002fe200078e0010 */
[----:B------:R-:W-:Y:S01]  /*03c0*/  LEA.HI.X R13, R18, R9, R19, 0x2, P1 ;  /* 0x00000009120d7211 */ /* 0x000fe200008f1413 */
[----:B------:R-:W2:Y:S04]  /*03d0*/  @P6 LDG.E R11, desc[UR10][R10.64] ;  /* 0x0000000a0a0b6981 */ /* 0x000ea8000c1e1900 */
[----:B------:R-:W2:Y:S04]  /*03e0*/  @P6 LDG.E R16, desc[UR10][R16.64] ;  /* 0x0000000a10106981 */ /* 0x000ea8000c1e1900 */
[----:B------:R-:W3:Y:S01]  /*03f0*/  @P3 LDG.E R22, desc[UR10][R12.64+0x4] ;  /* 0x0000040a0c163981 */ /* 0x000ee2000c1e1900 */
[----:B0-----:R-:W-:-:S06]  /*0400*/  @P3 IMAD.WIDE.U32 R14, R7, 0x4, R14 ;  /* 0x00000004070e3825 */ /* 0x001fcc00078e000e */
[----:B------:R-:W3:Y:S01]  /*0410*/  @P3 LDG.E R15, desc[UR10][R14.64] ;  /* 0x0000000a0e0f3981 */ /* 0x000ee2000c1e1900 */
[C---:B------:R-:W-:Y:S01]  /*0420*/  VIADD R26, R29.reuse, 0x2 ;  /* 0x000000021d1a7836 */ /* 0x040fe20000000000 */
[----:B------:R-:W-:-:S04]  /*0430*/  IADD3 R23, PT, PT, R29, 0x3, RZ ;  /* 0x000000031d177810 */ /* 0x000fc80007ffe0ff */
[C---:B------:R-:W-:Y:S02]  /*0440*/  ISETP.GE.AND P2, PT, R26.reuse, UR6, PT ;  /* 0x000000061a007c0c */ /* 0x040fe4000bf46270 */
[----:B------:R-:W-:Y:S02]  /*0450*/  ISETP.GE.AND P1, PT, R23, UR6, PT ;  /* 0x0000000617007c0c */ /* 0x000fe4000bf26270 */
[----:B------:R-:W-:Y:S01]  /*0460*/  ISETP.GT.AND P2, PT, R26, -0x1, !P2 ;  /* 0xffffffff1a00780c */ /* 0x000fe20005744270 */
[----:B------:R-:W-:Y:S01]  /*0470*/  VIADD R25, R29, 0x4 ;  /* 0x000000041d197836 */ /* 0x000fe20000000000 */
[----:B------:R-:W-:Y:S02]  /*0480*/  ISETP.GT.AND P1, PT, R23, -0x1, !P1 ;  /* 0xffffffff1700780c */ /* 0x000fe40004f24270 */
[----:B------:R-:W-:Y:S02]  /*0490*/  PLOP3.LUT P2, PT, P0, P2, PT, 0x80, 0x8 ;  /* 0x000000000008781c */ /* 0x000fe40000745070 */
[----:B------:R-:W-:-:S02]  /*04a0*/  PLOP3.LUT P1, PT, P0, P1, PT, 0x80, 0x8 ;  /* 0x000000000008781c */ /* 0x000fc40000723070 */
[----:B------:R-:W-:Y:S02]  /*04b0*/  ISETP.GE.AND P4, PT, R25, UR6, PT ;  /* 0x0000000619007c0c */ /* 0x000fe4000bf86270 */
[C---:B------:R-:W-:Y:S01]  /*04c0*/  IADD3 R27, PT, PT, R29.reuse, 0x5, RZ ;  /* 0x000000051d1b7810 */ /* 0x040fe20007ffe0ff */
[----:B------:R-:W-:Y:S01]  /*04d0*/  VIADD R7, R29, 0x6 ;  /* 0x000000061d077836 */ /* 0x000fe20000000000 */
[----:B------:R-:W-:Y:S02]  /*04e0*/  ISETP.GT.AND P4, PT, R25, -0x1, !P4 ;  /* 0xffffffff1900780c */ /* 0x000fe40006784270 */
[C---:B------:R-:W-:Y:S02]  /*04f0*/  ISETP.GE.AND P5, PT, R27.reuse, UR6, PT ;  /* 0x000000061b007c0c */ /* 0x040fe4000bfa6270 */
[----:B------:R-:W-:Y:S01]  /*0500*/  PLOP3.LUT P4, PT, P0, P4, PT, 0x80, 0x8 ;  /* 0x000000000008781c */ /* 0x000fe20000789070 */
[----:B------:R-:W0:Y:S01]  /*0510*/  @P2 LDC.64 R20, c[0x0][0x380] ;  /* 0x0000e000ff142b82 */ /* 0x000e220000000a00 */
[----:B------:R-:W-:-:S02]  /*0520*/  ISETP.GT.AND P5, PT, R27, -0x1, !P5 ;  /* 0xffffffff1b00780c */ /* 0x000fc40006fa4270 */
[----:B------:R-:W-:Y:S02]  /*0530*/  IADD3 R29, PT, PT, R29, 0x7, RZ ;  /* 0x000000071d1d7810 */ /* 0x000fe40007ffe0ff */
[----:B------:R-:W-:-:S03]  /*0540*/  PLOP3.LUT P5, PT, P0, P5, PT, 0x80, 0x8 ;  /* 0x000000000008781c */ /* 0x000fc600007ab070 */
[----:B------:R-:W1:Y:S01]  /*0550*/  @P1 LDC.64 R18, c[0x0][0x380] ;  /* 0x0000e000ff121b82 */ /* 0x000e620000000a00 */
[----:B------:R-:W-:-:S03]  /*0560*/  @P1 IMAD R23, R6, UR6, R23 ;  /* 0x0000000606171c24 */ /* 0x000fc6000f8e0217 */
[----:B------:R-:W-:-:S06]  /*0570*/  @P4 IMAD R25, R6, UR6, R25 ;  /* 0x0000000606194c24 */ /* 0x000fcc000f8e0219 */
[----:B------:R-:W-:Y:S02]  /*0580*/  @P5 IMAD R27, R6, UR6, R27 ;  /* 0x00000006061b5c24 */ /* 0x000fe4000f8e021b */
[----:B-1----:R-:W-:-:S06]  /*0590*/  @P1 IMAD.WIDE.U32 R18, R23, 0x4, R18 ;  /* 0x0000000417121825 */ /* 0x002fcc00078e0012 */
[----:B------:R-:W4:Y:S04]  /*05a0*/  @P1 LDG.E R19, desc[UR10][R18.64] ;  /* 0x0000000a12131981 */ /* 0x000f28000c1e1900 */
[----:B------:R-:W5:Y:S01]  /*05b0*/  @P5 LDG.E R18, desc[UR10][R12.64+0x14] ;  /* 0x0000140a0c125981 */ /* 0x000f62000c1e1900 */
[----:B--2---:R-:W-:Y:S01]  /*05c0*/  @P6 IMAD R0, R11, R16, R0 ;  /* 0x000000100b006224 */ /* 0x004fe200078e0200 */
[----:B------:R-:W-:Y:S01]  /*05d0*/  ISETP.GE.AND P6, PT, R7, UR6, PT ;  /* 0x0000000607007c0c */ /* 0x000fe2000bfc6270 */
[----:B------:R-:W1:Y:S08]  /*05e0*/  @P4 LDC.64 R16, c[0x0][0x380] ;  /* 0x0000e000ff104b82 */ /* 0x000e700000000a00 */
[----:B------:R-:W2:Y:S01]  /*05f0*/  @P5 LDC.64 R10, c[0x0][0x380] ;  /* 0x0000e000ff0a5b82 */ /* 0x000ea20000000a00 */
[----:B---3--:R-:W-:Y:S01]  /*0600*/  @P3 IMAD R0, R15, R22, R0 ;  /* 0x000000160f003224 */ /* 0x008fe200078e0200 */
[----:B------:R-:W-:-:S02]  /*0610*/  ISETP.GT.AND P3, PT, R7, -0x1, !P6 ;  /* 0xffffffff0700780c */ /* 0x000fc40007764270 */
[C---:B------:R-:W-:Y:S02]  /*0620*/  ISETP.GE.AND P6, PT, R29.reuse, UR6, PT ;  /* 0x000000061d007c0c */ /* 0x040fe4000bfc6270 */
[----:B------:R-:W-:Y:S02]  /*0630*/  PLOP3.LUT P3, PT, P0, P3, PT, 0x80, 0x8 ;  /* 0x000000000008781c */ /* 0x000fe40000767070 */
[----:B------:R-:W-:Y:S01]  /*0640*/  ISETP.GT.AND P6, PT, R29, -0x1, !P6 ;  /* 0xffffffff1d00780c */ /* 0x000fe200077c4270 */
[----:B------:R-:W-:Y:S02]  /*0650*/  @P2 IMAD R15, R6, UR6, R26 ;  /* 0x00000006060f2c24 */ /* 0x000fe4000f8e021a */
[----:B------:R-:W4:Y:S01]  /*0660*/  @P1 LDG.E R26, desc[UR10][R12.64+0xc] ;  /* 0x00000c0a0c1a1981 */ /* 0x000f22000c1e1900 */
[----:B------:R-:W-:Y:S01]  /*0670*/  PLOP3.LUT P6, PT, P0, P6, PT, 0x80, 0x8 ;  /* 0x000000000008781c */ /* 0x000fe200007cd070 */
[----:B0-----:R-:W-:-:S06]  /*0680*/  @P2 IMAD.WIDE.U32 R20, R15, 0x4, R20 ;  /* 0x000000040f142825 */ /* 0x001fcc00078e0014 */
[----:B------:R-:W0:Y:S01]  /*0690*/  @P3 LDC.64 R14, c[0x0][0x380] ;  /* 0x0000e000ff0e3b82 */ /* 0x000e220000000a00 */
[----:B-1----:R-:W-:Y:S01]  /*06a0*/  @P4 IMAD.WIDE.U32 R16, R25, 0x4, R16 ;  /* 0x0000000419104825 */ /* 0x002fe200078e0010 */
[----:B------:R-:W3:Y:S04]  /*06b0*/  @P2 LDG.E R21, desc[UR10][R20.64] ;  /* 0x0000000a14152981 */ /* 0x000ee8000c1e1900 */
[----:B------:R-:W3:Y:S02]  /*06c0*/  @P2 LDG.E R25, desc[UR10][R12.64+0x8] ;  /* 0x0000080a0c192981 */ /* 0x000ee4000c1e1900 */
[----:B------:R-:W1:Y:S01]  /*06d0*/  @P6 LDC.64 R22, c[0x0][0x380] ;  /* 0x0000e000ff166b82 */ /* 0x000e620000000a00 */
[----:B--2---:R-:W-:Y:S01]  /*06e0*/  @P5 IMAD.WIDE.U32 R10, R27, 0x4, R10 ;  /* 0x000000041b0a5825 */ /* 0x004fe200078e000a */
[----:B------:R-:W2:Y:S03]  /*06f0*/  @P4 LDG.E R17, desc[UR10][R16.64] ;  /* 0x0000000a10114981 */ /* 0x000ea6000c1e1900 */
[C---:B------:R-:W-:Y:S01]  /*0700*/  @P3 IMAD R27, R6.reuse, UR6, R7 ;  /* 0x00000006061b3c24 */ /* 0x040fe2000f8e0207 */
[----:B------:R-:W5:Y:S01]  /*0710*/  @P3 LDG.E R20, desc[UR10][R12.64+0x18] ;  /* 0x0000180a0c143981 */ /* 0x000f62000c1e1900 */
[----:B------:R-:W-:-:S03]  /*0720*/  @P6 IMAD R29, R6, UR6, R29 ;  /* 0x00000006061d6c24 */ /* 0x000fc6000f8e021d */
[----:B------:R-:W2:Y:S04]  /*0730*/  @P4 LDG.E R7, desc[UR10][R12.64+0x10] ;  /* 0x0000100a0c074981 */ /* 0x000ea8000c1e1900 */
[----:B------:R-:W5:Y:S01]  /*0740*/  @P5 LDG.E R11, desc[UR10][R10.64] ;  /* 0x0000000a0a0b5981 */ /* 0x000f62000c1e1900 */
[----:B0-----:R-:W-:-:S03]  /*0750*/  @P3 IMAD.WIDE.U32 R14, R27, 0x4, R14 ;  /* 0x000000041b0e3825 */ /* 0x001fc600078e000e */
[----:B------:R-:W5:Y:S04]  /*0760*/  @P6 LDG.E R27, desc[UR10][R12.64+0x1c] ;  /* 0x00001c0a0c1b6981 */ /* 0x000f68000c1e1900 */
[----:B------:R-:W5:Y:S01]  /*0770*/  @P3 LDG.E R15, desc[UR10][R14.64] ;  /* 0x0000000a0e0f3981 */ /* 0x000f62000c1e1900 */
[----:B-1----:R-:W-:-:S06]  /*0780*/  @P6 IMAD.WIDE.U32 R22, R29, 0x4, R22 ;  /* 0x000000041d166825 */ /* 0x002fcc00078e0016 */
[----:B------:R-:W5:Y:S01]  /*0790*/  @P6 LDG.E R23, desc[UR10][R22.64] ;  /* 0x0000000a16176981 */ /* 0x000f62000c1e1900 */
[----:B------:R-:W-:Y:S02]  /*07a0*/  VIADD R24, R24, 0x8 ;  /* 0x0000000818187836 */ /* 0x000fe40000000000 */
[----:B---3--:R-:W-:-:S04]  /*07b0*/  @P2 IMAD R0, R21, R25, R0 ;  /* 0x0000001915002224 */ /* 0x008fc800078e0200 */
[----:B----4-:R-:W-:Y:S01]  /*07c0*/  @P1 IMAD R0, R19, R26, R0 ;  /* 0x0000001a13001224 */ /* 0x010fe200078e0200 */
[----:B------:R-:W-:-:S03]  /*07d0*/  ISETP.NE.AND P1, PT, R24, UR5, PT ;  /* 0x0000000518007c0c */ /* 0x000fc6000bf25270 */
[----:B--2---:R-:W-:-:S04]  /*07e0*/  @P4 IMAD R0, R17, R7, R0 ;  /* 0x0000000711004224 */ /* 0x004fc800078e0200 */
[----:B-----5:R-:W-:-:S04]  /*07f0*/  @P5 IMAD R0, R11, R18, R0 ;  /* 0x000000120b005224 */ /* 0x020fc800078e0200 */
[----:B------:R-:W-:-:S04]  /*0800*/  @P3 IMAD R0, R15, R20, R0 ;  /* 0x000000140f003224 */ /* 0x000fc800078e0200 */
[----:B------:R-:W-:Y:S01]  /*0810*/  @P6 IMAD R0, R23, R27, R0 ;  /* 0x0000001b17006224 */ /* 0x000fe200078e0200 */
[----:B------:R-:W-:Y:S06]  /*0820*/  @P1 BRA `(.L_x_2) ;  /* 0xfffffff800981947 */ /* 0x000fec000383ffff */
[----:B------:R-:W-:-:S07]  /*0830*/  MOV R20, UR5 ;  /* 0x0000000500147c02 */ /* 0x000fce0008000f00 */
.L_x_1:
[----:B------:R-:W-:-:S09]  /*0840*/  UISETP.NE.AND UP2, UPT, UR8, URZ, UPT ;  /* 0x000000ff0800728c */ /* 0x000fd2000bf45270 */
[----:B------:R-:W-:Y:S05]  /*0850*/  BRA.U !UP2, `(.L_x_3) ;  /* 0x000000050a987547 */ /* 0x000fea000b800000 */
[----:B------:R-:W-:Y:S01]  /*0860*/  UISETP.NE.AND UP2, UPT, UR9, URZ, UPT ;  /* 0x000000ff0900728c */ /* 0x000fe2000bf45270 */
[----:B------:R-:W-:Y:S10]  /*0870*/  BRA.U !UP1, `(.L_x_4) ;  /* 0x0000000109c47547 */ /* 0x000ff4000b800000 */
[----:B------:R-:W-:Y:S01]  /*0880*/  IMAD.IADD R25, R5, 0x1, R20 ;  /* 0x0000000105197824 */ /* 0x000fe200078e0214 */
[----:B------:R-:W0:Y:S01]  /*0890*/  LDC.64 R16, c[0x0][0x380] ;  /* 0x0000e000ff107b82 */ /* 0x000e220000000a00 */
[----:B------:R-:W-:Y:S02]  /*08a0*/  IADD3 R22, P5, PT, R20, UR12, RZ ;  /* 0x0000000c14167c10 */ /* 0x000fe4000ffbe0ff */
[C---:B------:R-:W-:Y:S01]  /*08b0*/  VIADD R7, R25.reuse, 0x2 ;  /* 0x0000000219077836 */ /* 0x040fe20000000000 */
[C---:B------:R-:W-:Y:S02]  /*08c0*/  IADD3 R23, PT, PT, R25.reuse, 0x1, RZ ;  /* 0x0000000119177810 */ /* 0x040fe40007ffe0ff */
[----:B------:R-:W-:Y:S02]  /*08d0*/  IADD3 R21, PT, PT, R25, 0x3, RZ ;  /* 0x0000000319157810 */ /* 0x000fe40007ffe0ff */
[----:B------:R-:W-:Y:S01]  /*08e0*/  ISETP.GE.AND P1, PT, R23, UR6, PT ;  /* 0x0000000617007c0c */ /* 0x000fe2000bf26270 */
[----:B------:R-:W1:Y:S01]  /*08f0*/  LDC.64 R18, c[0x0][0x388] ;  /* 0x0000e200ff127b82 */ /* 0x000e620000000a00 */
[----:B------:R-:W-:-:S02]  /*0900*/  ISETP.GE.AND P2, PT, R7, UR6, PT ;  /* 0x0000000607007c0c */ /* 0x000fc4000bf46270 */
[----:B------:R-:W-:Y:S02]  /*0910*/  ISETP.GT.AND P1, PT, R23, -0x1, !P1 ;  /* 0xffffffff1700780c */ /* 0x000fe40004f24270 */
[----:B------:R-:W-:Y:S02]  /*0920*/  ISETP.GT.AND P2, PT, R7, -0x1, !P2 ;  /* 0xffffffff0700780c */ /* 0x000fe40005744270 */
[----:B------:R-:W-:Y:S01]  /*0930*/  PLOP3.LUT P1, PT, P0, P1, PT, 0x80, 0x8 ;  /* 0x000000000008781c */ /* 0x000fe20000723070 */
[----:B------:R-:W2:Y:S01]  /*0940*/  LDC.64 R8, c[0x0][0x388] ;  /* 0x0000e200ff087b82 */ /* 0x000ea20000000a00 */
[----:B------:R-:W-:Y:S02]  /*0950*/  ISETP.GE.AND P4, PT, R21, UR6, PT ;  /* 0x0000000615007c0c */ /* 0x000fe4000bf86270 */
[----:B------:R-:W-:Y:S02]  /*0960*/  ISETP.GE.AND P3, PT, R25, UR6, PT ;  /* 0x0000000619007c0c */ /* 0x000fe4000bf66270 */
[----:B------:R-:W-:-:S02]  /*0970*/  PLOP3.LUT P2, PT, P0, P2, PT, 0x80, 0x8 ;  /* 0x000000000008781c */ /* 0x000fc40000745070 */
[----:B------:R-:W-:Y:S02]  /*0980*/  ISETP.GT.AND P4, PT, R21, -0x1, !P4 ;  /* 0xffffffff1500780c */ /* 0x000fe40006784270 */
[----:B------:R-:W-:Y:S02]  /*0990*/  ISETP.GT.AND P3, PT, R25, -0x1, !P3 ;  /* 0xffffffff1900780c */ /* 0x000fe40005f64270 */
[----:B------:R-:W-:Y:S01]  /*09a0*/  PLOP3.LUT P4, PT, P0, P4, PT, 0x80, 0x8 ;  /* 0x000000000008781c */ /* 0x000fe20000789070 */
[----:B------:R-:W3:Y:S01]  /*09b0*/  @P1 LDC.64 R10, c[0x0][0x380] ;  /* 0x0000e000ff0a1b82 */ /* 0x000ee20000000a00 */
[----:B------:R-:W-:Y:S01]  /*09c0*/  PLOP3.LUT P3, PT, P0, P3, PT, 0x80, 0x8 ;  /* 0x000000000008781c */ /* 0x000fe20000767070 */
[----:B------:R-:W-:Y:S01]  /*09d0*/  @P1 IMAD R27, R6, UR6, R23 ;  /* 0x00000006061b1c24 */ /* 0x000fe2000f8e0217 */
[----:B------:R-:W-:-:S03]  /*09e0*/  IADD3.X R23, PT, PT, RZ, RZ, RZ, P5, !PT ;  /* 0x000000ffff177210 */ /* 0x000fc60002ffe4ff */
[----:B------:R-:W-:Y:S02]  /*09f0*/  @P2 IMAD R7, R6, UR6, R7 ;  /* 0x0000000606072c24 */ /* 0x000fe4000f8e0207 */
[----:B------:R-:W4:Y:S01]  /*0a00*/  @P2 LDC.64 R12, c[0x0][0x380] ;  /* 0x0000e000ff0c2b82 */ /* 0x000f220000000a00 */
[----:B--2---:R-:W-:-:S05]  /*0a10*/  LEA R8, P6, R22, R8, 0x2 ;  /* 0x0000000816087211 */ /* 0x004fca00078c10ff */
[----:B------:R-:W-:Y:S02]  /*0a20*/  @P3 IMAD R25, R6, UR6, R25 ;  /* 0x0000000606193c24 */ /* 0x000fe4000f8e0219 */
[----:B------:R-:W2:Y:S01]  /*0a30*/  @P4 LDC.64 R14, c[0x0][0x380] ;  /* 0x0000e000ff0e4b82 */ /* 0x000ea20000000a00 */
[----:B------:R-:W-:Y:S01]  /*0a40*/  LEA.HI.X R9, R22, R9, R23, 0x2, P6 ;  /* 0x0000000916097211 */ /* 0x000fe200030f1417 */
[----:B0-----:R-:W-:-:S04]  /*0a50*/  @P3 IMAD.WIDE.U32 R16, R25, 0x4, R16 ;  /* 0x0000000419103825 */ /* 0x001fc800078e0010 */
[----:B------:R-:W-:Y:S01]  /*0a60*/  @P3 VIADD R25, R20, UR12 ;  /* 0x0000000c14193c36 */ /* 0x000fe20008000000 */
[----:B------:R-:W5:Y:S01]  /*0a70*/  @P4 LDG.E R22, desc[UR10][R8.64+0xc] ;  /* 0x00000c0a08164981 */ /* 0x000f62000c1e1900 */
[----:B---3--:R-:W-:-:S03]  /*0a80*/  @P1 IMAD.WIDE.U32 R10, R27, 0x4, R10 ;  /* 0x000000041b0a1825 */ /* 0x008fc600078e000a */
[----:B------:R-:W3:Y:S01]  /*0a90*/  @P3 LDG.E R17, desc[UR10][R16.64] ;  /* 0x0000000a10113981 */ /* 0x000ee2000c1e1900 */
[----:B-1----:R-:W-:-:S03]  /*0aa0*/  @P3 IMAD.WIDE.U32 R18, R25, 0x4, R18 ;  /* 0x0000000419123825 */ /* 0x002fc600078e0012 */
[----:B------:R-:W5:Y:S01]  /*0ab0*/  @P1 LDG.E R11, desc[UR10][R10.64] ;  /* 0x0000000a0a0b1981 */ /* 0x000f62000c1e1900 */
[----:B----4-:R-:W-:-:S03]  /*0ac0*/  @P2 IMAD.WIDE.U32 R12, R7, 0x4, R12 ;  /* 0x00000004070c2825 */ /* 0x010fc600078e000c */
[----:B------:R-:W3:Y:S01]  /*0ad0*/  @P3 LDG.E R18, desc[UR10][R18.64] ;  /* 0x0000000a12123981 */ /* 0x000ee2000c1e1900 */
[----:B------:R-:W-:-:S03]  /*0ae0*/  @P4 IMAD R21, R6, UR6, R21 ;  /* 0x0000000606154c24 */ /* 0x000fc6000f8e0215 */
[----:B------:R-:W5:Y:S01]  /*0af0*/  @P1 LDG.E R7, desc[UR10][R8.64+0x4] ;  /* 0x0000040a08071981 */ /* 0x000f62000c1e1900 */
[----:B--2---:R-:W-:-:S03]  /*0b00*/  @P4 IMAD.WIDE.U32 R14, R21, 0x4, R14 ;  /* 0x00000004150e4825 */ /* 0x004fc600078e000e */
[----:B------:R-:W2:Y:S04]  /*0b10*/  @P2 LDG.E R13, desc[UR10][R12.64] ;  /* 0x0000000a0c0d2981 */ /* 0x000ea8000c1e1900 */
[----:B------:R-:W2:Y:S04]  /*0b20*/  @P2 LDG.E R21, desc[UR10][R8.64+0x8] ;  /* 0x0000080a08152981 */ /* 0x000ea8000c1e1900 */
[----:B------:R-:W4:Y:S01]  /*0b30*/  @P4 LDG.E R15, desc[UR10][R14.64] ;  /* 0x0000000a0e0f4981 */ /* 0x000f22000c1e1900 */
[----:B------:R-:W-:Y:S02]  /*0b40*/  VIADD R20, R20, 0x4 ;  /* 0x0000000414147836 */ /* 0x000fe40000000000 */
[----:B---3--:R-:W-:-:S04]  /*0b50*/  @P3 IMAD R0, R17, R18, R0 ;  /* 0x0000001211003224 */ /* 0x008fc800078e0200 */
[----:B-----5:R-:W-:-:S04]  /*0b60*/  @P1 IMAD R0, R11, R7, R0 ;  /* 0x000000070b001224 */ /* 0x020fc800078e0200 */
[----:B--2---:R-:W-:-:S04]  /*0b70*/  @P2 IMAD R0, R13, R21, R0 ;  /* 0x000000150d002224 */ /* 0x004fc800078e0200 */
[----:B----4-:R-:W-:-:S07]  /*0b80*/  @P4 IMAD R0, R15, R22, R0 ;  /* 0x000000160f004224 */ /* 0x010fce00078e0200 */
.L_x_4:
[----:B------:R-:W-:Y:S05]  /*0b90*/  BRA.U !UP2, `(.L_x_3) ;  /* 0x000000010ac87547 */ /* 0x000fea000b800000 */
[----:B------:R-:W0:Y:S01]  /*0ba0*/  LDCU UR7, c[0x0][0x39c] ;  /* 0x00007380ff0777ac */ /* 0x000e220008000800 */
[----:B------:R-:W-:Y:S02]  /*0bb0*/  UISETP.NE.AND UP2, UPT, UR9, 0x1, UPT ;  /* 0x000000010900788c */ /* 0x000fe4000bf45270 */
[----:B0-----:R-:W-:-:S07]  /*0bc0*/  ULOP3.LUT UP3, URZ, UR7, 0x1, URZ, 0xc0, !UPT ;  /* 0x0000000107ff7892 */ /* 0x001fce000f86c0ff */
[----:B------:R-:W-:Y:S05]  /*0bd0*/  BRA.U !UP2, `(.L_x_5) ;  /* 0x000000010a747547 */ /* 0x000fea000b800000 */
[----:B------:R-:W-:Y:S01]  /*0be0*/  IADD3 R7, PT, PT, R5, R20, RZ ;  /* 0x0000001405077210 */ /* 0x000fe20007ffe0ff */
[----:B------:R-:W0:Y:S04]  /*0bf0*/  LDC.64 R14, c[0x0][0x380] ;  /* 0x0000e000ff0e7b82 */ /* 0x000e280000000a00 */
[----:B------:R-:W-:-:S04]  /*0c00*/  VIADD R17, R7, 0x1 ;  /* 0x0000000107117836 */ /* 0x000fc80000000000 */
[----:B------:R-:W1:Y:S01]  /*0c10*/  LDC.64 R12, c[0x0][0x388] ;  /* 0x0000e200ff0c7b82 */ /* 0x000e620000000a00 */
[----:B------:R-:W-:-:S04]  /*0c20*/  ISETP.GE.AND P1, PT, R17, UR6, PT ;  /* 0x0000000611007c0c */ /* 0x000fc8000bf26270 */
[----:B------:R-:W-:-:S04]  /*0c30*/  ISETP.GT.AND P1, PT, R17, -0x1, !P1 ;  /* 0xffffffff1100780c */ /* 0x000fc80004f24270 */
[----:B------:R-:W-:Y:S02]  /*0c40*/  PLOP3.LUT P2, PT, P0, P1, PT, 0x80, 0x8 ;  /* 0x000000000008781c */ /* 0x000fe40000743070 */
[----:B------:R-:W-:-:S04]  /*0c50*/  ISETP.GE.AND P1, PT, R7, UR6, PT ;  /* 0x0000000607007c0c */ /* 0x000fc8000bf26270 */
[----:B------:R-:W-:-:S04]  /*0c60*/  ISETP.GT.AND P1, PT, R7, -0x1, !P1 ;  /* 0xffffffff0700780c */ /* 0x000fc80004f24270 */
[----:B------:R-:W-:-:S03]  /*0c70*/  PLOP3.LUT P1, PT, P0, P1, PT, 0x80, 0x8 ;  /* 0x000000000008781c */ /* 0x000fc60000723070 */
[----:B------:R-:W2:Y:S01]  /*0c80*/  @P2 LDC.64 R8, c[0x0][0x388] ;  /* 0x0000e200ff082b82 */ /* 0x000ea20000000a00 */
[----:B------:R-:W-:-:S07]  /*0c90*/  @P2 IADD3 R16, P3, PT, R20, UR12, RZ ;  /* 0x0000000c14102c10 */ /* 0x000fce000ff7e0ff */
[----:B------:R-:W3:Y:S02]  /*0ca0*/  @P2 LDC.64 R10, c[0x0][0x380] ;  /* 0x0000e000ff0a2b82 */ /* 0x000ee40000000a00 */
[----:B------:R-:W-:Y:S01]  /*0cb0*/  @P1 IMAD R7, R6, UR6, R7 ;  /* 0x0000000606071c24 */ /* 0x000fe2000f8e0207 */
[----:B------:R-:W-:-:S03]  /*0cc0*/  @P1 IADD3 R19, PT, PT, R20, UR12, RZ ;  /* 0x0000000c14131c10 */ /* 0x000fc6000fffe0ff */
[----:B0-----:R-:W-:-:S04]  /*0cd0*/  @P1 IMAD.WIDE.U32 R14, R7, 0x4, R14 ;  /* 0x00000004070e1825 */ /* 0x001fc800078e000e */
[----:B------:R-:W-:Y:S02]  /*0ce0*/  @P2 IMAD R7, R6, UR6, R17 ;  /* 0x0000000606072c24 */ /* 0x000fe4000f8e0211 */
[----:B------:R-:W-:Y:S01]  /*0cf0*/  @P2 IMAD.X R17, RZ, RZ, RZ, P3 ;  /* 0x000000ffff112224 */ /* 0x000fe200018e06ff */
[----:B------:R-:W4:Y:S01]  /*0d00*/  @P1 LDG.E R15, desc[UR10][R14.64] ;  /* 0x0000000a0e0f1981 */ /* 0x000f22000c1e1900 */
[----:B-1----:R-:W-:Y:S01]  /*0d10*/  @P1 IMAD.WIDE.U32 R12, R19, 0x4, R12 ;  /* 0x00000004130c1825 */ /* 0x002fe200078e000c */
[----:B--2---:R-:W-:-:S04]  /*0d20*/  @P2 LEA R8, P3, R16, R8, 0x2 ;  /* 0x0000000810082211 */ /* 0x004fc800078610ff */
[----:B------:R-:W-:Y:S01]  /*0d30*/  @P2 LEA.HI.X R9, R16, R9, R17, 0x2, P3 ;  /* 0x0000000910092211 */ /* 0x000fe200018f1411 */
[----:B------:R-:W4:Y:S01]  /*0d40*/  @P1 LDG.E R12, desc[UR10][R12.64] ;  /* 0x0000000a0c0c1981 */ /* 0x000f22000c1e1900 */
[----:B---3--:R-:W-:-:S03]  /*0d50*/  @P2 IMAD.WIDE.U32 R10, R7, 0x4, R10 ;  /* 0x00000004070a2825 */ /* 0x008fc600078e000a */
[----:B------:R-:W2:Y:S04]  /*0d60*/  @P2 LDG.E R8, desc[UR10][R8.64+0x4] ;  /* 0x0000040a08082981 */ /* 0x000ea8000c1e1900 */
[----:B------:R-:W2:Y:S01]  /*0d70*/  @P2 LDG.E R11, desc[UR10][R10.64] ;  /* 0x0000000a0a0b2981 */ /* 0x000ea2000c1e1900 */
[----:B------:R-:W-:Y:S01]  /*0d80*/  IADD3 R20, PT, PT, R20, 0x2, RZ ;  /* 0x0000000214147810 */ /* 0x000fe20007ffe0ff */
[----:B----4-:R-:W-:-:S04]  /*0d90*/  @P1 IMAD R0, R12, R15, R0 ;  /* 0x0000000f0c001224 */ /* 0x010fc800078e0200 */
[----:B--2---:R-:W-:-:S07]  /*0da0*/  @P2 IMAD R0, R11, R8, R0 ;  /* 0x000000080b002224 */ /* 0x004fce00078e0200 */
.L_x_5:
[----:B------:R-:W-:Y:S05]  /*0db0*/  BRA.U !UP3, `(.L_x_3) ;  /* 0x000000010b407547 */ /* 0x000fea000b800000 */
[----:B------:R-:W-:Y:S01]  /*0dc0*/  IMAD.IADD R7, R5, 0x1, R20 ;  /* 0x0000000105077824 */ /* 0x000fe200078e0214 */
[----:B------:R-:W-:Y:S04]  /*0dd0*/  BSSY.RECONVERGENT B0, `(.L_x_3) ;  /* 0x000000e000007945 */ /* 0x000fe80003800200 */
[----:B------:R-:W-:-:S04]  /*0de0*/  ISETP.GE.AND P1, PT, R7, UR6, PT ;  /* 0x0000000607007c0c */ /* 0x000fc8000bf26270 */
[----:B------:R-:W-:-:S04]  /*0df0*/  ISETP.GT.AND P1, PT, R7, -0x1, !P1 ;  /* 0xffffffff0700780c */ /* 0x000fc80004f24270 */
[----:B------:R-:W-:-:S13]  /*0e00*/  PLOP3.LUT P1, PT, P0, P1, PT, 0x80, 0x8 ;  /* 0x000000000008781c */ /* 0x000fda0000723070 */
[----:B------:R-:W-:Y:S05]  /*0e10*/  @!P1 BRA `(.L_x_6) ;  /* 0x0000000000249947 */ /* 0x000fea0003800000 */
[----:B------:R-:W0:Y:S01]  /*0e20*/  LDC.64 R8, c[0x0][0x380] ;  /* 0x0000e000ff087b82 */ /* 0x000e220000000a00 */
[----:B------:R-:W-:Y:S01]  /*0e30*/  IMAD R7, R6, UR6, R7 ;  /* 0x0000000606077c24 */ /* 0x000fe2000f8e0207 */
[----:B------:R-:W-:-:S06]  /*0e40*/  IADD3 R13, PT, PT, R20, UR12, RZ ;  /* 0x0000000c140d7c10 */ /* 0x000fcc000fffe0ff */
[----:B------:R-:W1:Y:S01]  /*0e50*/  LDC.64 R10, c[0x0][0x388] ;  /* 0x0000e200ff0a7b82 */ /* 0x000e620000000a00 */
[----:B0-----:R-:W-:-:S06]  /*0e60*/  IMAD.WIDE.U32 R6, R7, 0x4, R8 ;  /* 0x0000000407067825 */ /* 0x001fcc00078e0008 */
[----:B------:R-:W2:Y:S01]  /*0e70*/  LDG.E R7, desc[UR10][R6.64] ;  /* 0x0000000a06077981 */ /* 0x000ea2000c1e1900 */
[----:B-1----:R-:W-:-:S06]  /*0e80*/  IMAD.WIDE.U32 R8, R13, 0x4, R10 ;  /* 0x000000040d087825 */ /* 0x002fcc00078e000a */
[----:B------:R-:W2:Y:S02]  /*0e90*/  LDG.E R8, desc[UR10][R8.64] ;  /* 0x0000000a08087981 */ /* 0x000ea4000c1e1900 */
[----:B--2---:R-:W-:-:S07]  /*0ea0*/  IMAD R0, R7, R8, R0 ;  /* 0x0000000807007224 */ /* 0x004fce00078e0200 */
.L_x_6:
[----:B------:R-:W-:Y:S05]  /*0eb0*/  BSYNC.RECONVERGENT B0 ;  /* 0x0000000000007941 */ /* 0x000fea0003800200 */
.L_x_3:
[----:B------:R-:W-:Y:S05]  /*0ec0*/  BRA.U UP0, `(.L_x_7) ;  /* 0xfffffff100bc7547 */ /* 0x000fea000b83ffff */
.L_x_0:
[----:B------:R-:W0:Y:S01]  /*0ed0*/  LDC.64 R4, c[0x0][0x390] ;  /* 0x0000e400ff047b82 */ /* 0x000e220000000a00 */
[----:B------:R-:W-:-:S04]  /*0ee0*/  IMAD R3, R2, UR6, R3 ;  /* 0x0000000602037c24 */ /* 0x000fc8000f8e0203 */
[----:B0-----:R-:W-:-:S05]  /*0ef0*/  IMAD.WIDE R2, R3, 0x4, R4 ;  /* 0x0000000403027825 */ /* 0x001fca00078e0204 */
[----:B------:R-:W-:Y:S01]  /*0f00*/  STG.E desc[UR10][R2.64], R0 ;  /* 0x0000000002007986 */ /* 0x000fe2000c10190a */
[----:B------:R-:W-:Y:S05]  /*0f10*/  EXIT ;  /* 0x000000000000794d */ /* 0x000fea0003800000 */
.L_x_8:
[----:B------:R-:W-:-:S00]  /*0f20*/  BRA `(.L_x_8) ;  /* 0xfffffffc00fc7947 */ /* 0x000fc0000383ffff */
[----:B------:R-:W-:-:S00]  /*0f30*/  NOP ;  /* 0x0000000000007918 */ /* 0x000fc00000000000 */
        /* <DEDUP_REMOVED lines=12> */
.L_x_9:


//--------------------- .nv.shared.reserved.0     --------------------------
	.section	.nv.shared.reserved.0,"aw",@nobits
	.weak		__nv_reservedSMEM_offset_0_alias
	.size		__nv_reservedSMEM_offset_0_alias, 0, 64
	.other		__nv_reservedSMEM_offset_0_alias,@"STO_CUDA_RESERVED_SHARED STV_DEFAULT"
__nv_reservedSMEM_offset_0_alias:
	.zero		0
	.zero		64


//--------------------- .nv.constant0._Z9conv2dGPUPjPiS0_ii --------------------------
	.section	.nv.constant0._Z9conv2dGPUPjPiS0_ii,"a",@progbits
	.sectionflags	@""
	.align	4
.nv.constant0._Z9conv2dGPUPjPiS0_ii:
	.zero		928


//--------------------- SYMBOLS --------------------------

	.type		.nv.reservedSmem.offset0,@object
	.size		.nv.reservedSmem.offset0,0x4
